//
// Generated by NVIDIA NVVM Compiler
//
// Compiler Build ID: CL-36424714
// Cuda compilation tools, release 13.0, V13.0.88
// Based on NVVM 20.0.0
//

.version 9.0
.target sm_100
.address_size 64

	// .globl	_Z11print_arrayiPi
.extern .func  (.param .b32 func_retval0) vprintf
(
	.param .b64 vprintf_param_0,
	.param .b64 vprintf_param_1
)
;
.global .align 1 .b8 $str[16] = {97, 114, 114, 97, 121, 91, 37, 100, 93, 32, 61, 32, 37, 100, 10};

.visible .entry _Z11print_arrayiPi(
	.param .u32 _Z11print_arrayiPi_param_0,
	.param .u64 .ptr .align 1 _Z11print_arrayiPi_param_1
)
{
	.local .align 8 .b8 	__local_depot0[8];
	.reg .b64 	%SP;
	.reg .b64 	%SPL;
	.reg .pred 	%p<2>;
	.reg .b32 	%r<9>;
	.reg .b64 	%rd<9>;

	mov.u64 	%SPL, __local_depot0;
	cvta.local.u64 	%SP, %SPL;
	ld.param.u32 	%r2, [_Z11print_arrayiPi_param_0];
	ld.param.u64 	%rd1, [_Z11print_arrayiPi_param_1];
	mov.u32 	%r3, %ctaid.x;
	mov.u32 	%r4, %ntid.x;
	mov.u32 	%r5, %tid.x;
	mad.lo.s32 	%r1, %r3, %r4, %r5;
	setp.ge.s32 	%p1, %r1, %r2;
	@%p1 bra 	$L__BB0_2;
	add.u64 	%rd2, %SP, 0;
	add.u64 	%rd3, %SPL, 0;
	cvta.to.global.u64 	%rd4, %rd1;
	mul.wide.s32 	%rd5, %r1, 4;
	add.s64 	%rd6, %rd4, %rd5;
	ld.global.u32 	%r6, [%rd6];
	st.local.v2.u32 	[%rd3], {%r1, %r6};
	mov.u64 	%rd7, $str;
	cvta.global.u64 	%rd8, %rd7;
	{ // callseq 0, 0
	.param .b64 param0;
	st.param.b64 	[param0], %rd8;
	.param .b64 param1;
	st.param.b64 	[param1], %rd2;
	.param .b32 retval0;
	call.uni (retval0), 
	vprintf, 
	(
	param0, 
	param1
	);
	ld.param.b32 	%r7, [retval0];
	} // callseq 0
$L__BB0_2:
	ret;

}


// ===== COMPILED SASS (sm_100) =====

	.target	sm_100

	.elftype	@"ET_EXEC"


//--------------------- .note.nv.tkinfo           --------------------------
	.section	.note.nv.tkinfo,"",@"SHT_NOTE"
	.sectionflags	@"SHF_NOTE_NV_TKINFO"
	.tkinfo
        /*0018*/ 	.word	0x00000002
        /*0030*/ 	.string	""
        /*0030*/ 	.string	"ptxas"
        /*0030*/ 	.string	"Cuda compilation tools, release 13.0, V13.0.88"
        /*0030*/ 	.string	"Build cuda_13.0.r13.0/compiler.36424714_0"
        /*0030*/ 	.string	"-arch sm_100 -m 64 "



//--------------------- .note.nv.cuinfo           --------------------------
	.section	.note.nv.cuinfo,"",@"SHT_NOTE"
	.sectionflags	@"SHF_NOTE_NV_CUINFO"
        /*0018*/ 	.short	0x0002
        /*001a*/ 	.short	0x0064
        /*001c*/ 	.short	0x0082
	.zero		2


//--------------------- .nv.info                  --------------------------
	.section	.nv.info,"",@"SHT_CUDA_INFO"
	.align	4


	//----- nvinfo : EIATTR_REGCOUNT
	.align		4
        /*0000*/ 	.byte	0x04, 0x2f
        /*0002*/ 	.short	(.L_2 - .L_1)
	.align		4
.L_1:
        /*0004*/ 	.word	index@(_Z11print_arrayiPi)
        /*0008*/ 	.word	0x00000018


	//----- nvinfo : EIATTR_FRAME_SIZE
	.align		4
.L_2:
        /*000c*/ 	.byte	0x04, 0x11
        /*000e*/ 	.short	(.L_4 - .L_3)
	.align		4
.L_3:
        /*0010*/ 	.word	index@(_Z11print_arrayiPi)
        /*0014*/ 	.word	0x00000008


	//----- nvinfo : EIATTR_MIN_STACK_SIZE
	.align		4
.L_4:
        /*0018*/ 	.byte	0x04, 0x12
        /*001a*/ 	.short	(.L_6 - .L_5)
	.align		4
.L_5:
        /*001c*/ 	.word	index@(_Z11print_arrayiPi)
        /*0020*/ 	.word	0x00000008
.L_6:


//--------------------- .nv.compat                --------------------------
	.section	.nv.compat,"",@"SHT_CUDA_COMPAT_INFO"
	.align	4
        /*0000*/ 	.byte	0x02, 0x09, 0x00, 0x00, 0x02, 0x02, 0x01, 0x00, 0x02, 0x05, 0x05, 0x00, 0x03, 0x07, 0x01, 0x01
        /*0010*/ 	.byte	0x02, 0x03, 0x00, 0x00, 0x02, 0x06, 0x01, 0x00, 0x04, 0x0b, 0x08, 0x00, 0x09, 0x00, 0x00, 0x00
        /*0020*/ 	.byte	0x00, 0x00, 0x00, 0x00


//--------------------- .nv.info._Z11print_arrayiPi --------------------------
	.section	.nv.info._Z11print_arrayiPi,"",@"SHT_CUDA_INFO"
	.sectionflags	@""
	.align	4


	//----- nvinfo : EIATTR_CUDA_API_VERSION
	.align		4
        /*0000*/ 	.byte	0x04, 0x37
        /*0002*/ 	.short	(.L_8 - .L_7)
.L_7:
        /*0004*/ 	.word	0x00000082


	//----- nvinfo : EIATTR_KPARAM_INFO
	.align		4
.L_8:
        /*0008*/ 	.byte	0x04, 0x17
        /*000a*/ 	.short	(.L_10 - .L_9)
.L_9:
        /*000c*/ 	.word	0x00000000
        /*0010*/ 	.short	0x0001
        /*0012*/ 	.short	0x0008
        /*0014*/ 	.byte	0x00, 0xf5, 0x21, 0x00


	//----- nvinfo : EIATTR_KPARAM_INFO
	.align		4
.L_10:
        /*0018*/ 	.byte	0x04, 0x17
        /*001a*/ 	.short	(.L_12 - .L_11)
.L_11:
        /*001c*/ 	.word	0x00000000
        /*0020*/ 	.short	0x0000
        /*0022*/ 	.short	0x0000
        /*0024*/ 	.byte	0x00, 0xf0, 0x11, 0x00


	//----- nvinfo : EIATTR_SPARSE_MMA_MASK
	.align		4
.L_12:
        /*0028*/ 	.byte	0x03, 0x50
        /*002a*/ 	.short	0x0000


	//----- nvinfo : EIATTR_MAXREG_COUNT
	.align		4
        /*002c*/ 	.byte	0x03, 0x1b
        /*002e*/ 	.short	0x00ff


	//----- nvinfo : EIATTR_EXTERNS
	.align		4
        /*0030*/ 	.byte	0x04, 0x0f
        /*0032*/ 	.short	(.L_14 - .L_13)


	//   ....[0]....
	.align		4
.L_13:
        /*0034*/ 	.word	index@(vprintf)


	//----- nvinfo : EIATTR_MERCURY_ISA_VERSION
	.align		4
.L_14:
        /*0038*/ 	.byte	0x03, 0x5f
        /*003a*/ 	.short	0x0101


	//----- nvinfo : EIATTR_VRC_CTA_INIT_COUNT
	.align		4
        /*003c*/ 	.byte	0x02, 0x4a
	.zero		1
	.zero		1


	//----- nvinfo : EIATTR_SYSCALL_OFFSETS
	.align		4
        /*0040*/ 	.byte	0x04, 0x46
        /*0042*/ 	.short	(.L_16 - .L_15)


	//   ....[0]....
.L_15:
        /*0044*/ 	.word	0x00000180


	//----- nvinfo : EIATTR_EXIT_INSTR_OFFSETS
	.align		4
.L_16:
        /*0048*/ 	.byte	0x04, 0x1c
        /*004a*/ 	.short	(.L_18 - .L_17)


	//   ....[0]....
.L_17:
        /*004c*/ 	.word	0x000000c0


	//   ....[1]....
        /*0050*/ 	.word	0x00000190


	//----- nvinfo : EIATTR_CRS_STACK_SIZE
	.align		4
.L_18:
        /*0054*/ 	.byte	0x04, 0x1e
        /*0056*/ 	.short	(.L_20 - .L_19)
.L_19:
        /*0058*/ 	.word	0x00000000


	//----- nvinfo : EIATTR_CBANK_PARAM_SIZE
	.align		4
.L_20:
        /*005c*/ 	.byte	0x03, 0x19
        /*005e*/ 	.short	0x0010


	//----- nvinfo : EIATTR_PARAM_CBANK
	.align		4
        /*0060*/ 	.byte	0x04, 0x0a
        /*0062*/ 	.short	(.L_22 - .L_21)
	.align		4
.L_21:
        /*0064*/ 	.word	index@(.nv.constant0._Z11print_arrayiPi)
        /*0068*/ 	.short	0x0380
        /*006a*/ 	.short	0x0010


	//----- nvinfo : EIATTR_SW_WAR
	.align		4
.L_22:
        /*006c*/ 	.byte	0x04, 0x36
        /*006e*/ 	.short	(.L_24 - .L_23)
.L_23:
        /*0070*/ 	.word	0x00000008
.L_24:


//--------------------- .nv.callgraph             --------------------------
	.section	.nv.callgraph,"",@"SHT_CUDA_CALLGRAPH"
	.align	4
	.sectionentsize	8
	.align		4
        /*0000*/ 	.word	0x00000000
	.align		4
        /*0004*/ 	.word	0xffffffff
	.align		4
        /*0008*/ 	.word	index@(_Z11print_arrayiPi)
	.align		4
        /*000c*/ 	.word	index@(vprintf)
	.align		4
        /*0010*/ 	.word	0x00000000
	.align		4
        /*0014*/ 	.word	0xfffffffe
	.align		4
        /*0018*/ 	.word	0x00000000
	.align		4
        /*001c*/ 	.word	0xfffffffd
	.align		4
        /*0020*/ 	.word	0x00000000
	.align		4
        /*0024*/ 	.word	0xfffffffc


//--------------------- .nv.constant4             --------------------------
	.section	.nv.constant4,"a",@progbits
	.align	8
	.align		8
.nv.constant4:
        /*0000*/ 	.dword	vprintf
	.align		8
        /*0008*/ 	.dword	$str


//--------------------- .text._Z11print_arrayiPi  --------------------------
	.section	.text._Z11print_arrayiPi,"ax",@progbits
	.align	128
        .global         _Z11print_arrayiPi
        .type           _Z11print_arrayiPi,@function
        .size           _Z11print_arrayiPi,(.L_x_2 - _Z11print_arrayiPi)
        .other          _Z11print_arrayiPi,@"STO_CUDA_ENTRY STV_DEFAULT"
_Z11print_arrayiPi:
.text._Z11print_arrayiPi:
[----:B------:R-:W0:Y:S01]  /*0000*/  LDC R1, c[0x0][0x37c] ;  /* 0x0000df00ff017b82 */ /* 0x000e220000000800 */
[----:B------:R-:W1:Y:S01]  /*0010*/  S2R R3, SR_TID.X ;  /* 0x0000000000037919 */ /* 0x000e620000002100 */
[----:B------:R-:W2:Y:S06]  /*0020*/  LDCU UR5, c[0x0][0x2fc] ;  /* 0x00005f80ff0577ac */ /* 0x000eac0008000800 */
[----:B------:R-:W1:Y:S01]  /*0030*/  S2UR UR6, SR_CTAID.X ;  /* 0x00000000000679c3 */ /* 0x000e620000002500 */
[----:B0-----:R-:W-:Y:S01]  /*0040*/  VIADD R1, R1, 0xfffffff8 ;  /* 0xfffffff801017836 */ /* 0x001fe20000000000 */
[----:B------:R-:W0:Y:S01]  /*0050*/  LDCU UR7, c[0x0][0x380] ;  /* 0x00007000ff0777ac */ /* 0x000e220008000800 */
[----:B------:R-:W3:Y:S05]  /*0060*/  LDCU UR4, c[0x0][0x2f8] ;  /* 0x00005f00ff0477ac */ /* 0x000eea0008000800 */
[----:B------:R-:W1:Y:S01]  /*0070*/  LDC R2, c[0x0][0x360] ;  /* 0x0000d800ff027b82 */ /* 0x000e620000000800 */
[----:B---3--:R-:W-:-:S05]  /*0080*/  IADD3 R6, P1, PT, R1, UR4, RZ ;  /* 0x0000000401067c10 */ /* 0x008fca000ff3e0ff */
[----:B--2---:R-:W-:Y:S02]  /*0090*/  IMAD.X R7, RZ, RZ, UR5, P1 ;  /* 0x00000005ff077e24 */ /* 0x004fe400088e06ff */
[----:B-1----:R-:W-:-:S05]  /*00a0*/  IMAD R2, R2, UR6, R3 ;  /* 0x0000000602027c24 */ /* 0x002fca000f8e0203 */
[----:B0-----:R-:W-:-:S13]  /*00b0*/  ISETP.GE.AND P0, PT, R2, UR7, PT ;  /* 0x0000000702007c0c */ /* 0x001fda000bf06270 */
[----:B------:R-:W-:Y:S05]  /*00c0*/  @P0 EXIT ;  /* 0x000000000000094d */ /* 0x000fea0003800000 */
[----:B------:R-:W0:Y:S01]  /*00d0*/  LDC.64 R8, c[0x0][0x388] ;  /* 0x0000e200ff087b82 */ /* 0x000e220000000a00 */
[----:B------:R-:W1:Y:S01]  /*00e0*/  LDCU.64 UR4, c[0x0][0x358] ;  /* 0x00006b00ff0477ac */ /* 0x000e620008000a00 */
[----:B0-----:R-:W-:-:S05]  /*00f0*/  IMAD.WIDE R8, R2, 0x4, R8 ;  /* 0x0000000402087825 */ /* 0x001fca00078e0208 */
[----:B-1----:R-:W2:Y:S01]  /*0100*/  LDG.E R3, desc[UR4][R8.64] ;  /* 0x0000000408037981 */ /* 0x002ea2000c1e1900 */
[----:B------:R-:W-:Y:S01]  /*0110*/  MOV R0, 0x0 ;  /* 0x0000000000007802 */ /* 0x000fe20000000f00 */
[----:B------:R-:W0:Y:S03]  /*0120*/  LDCU.64 UR4, c[0x4][0x8] ;  /* 0x01000100ff0477ac */ /* 0x000e260008000a00 */
[----:B------:R1:W3:Y:S01]  /*0130*/  LDC.64 R10, c[0x4][R0] ;  /* 0x01000000000a7b82 */ /* 0x0002e20000000a00 */
[----:B0-----:R-:W-:Y:S01]  /*0140*/  MOV R4, UR4 ;  /* 0x0000000400047c02 */ /* 0x001fe20008000f00 */
[----:B------:R-:W-:Y:S01]  /*0150*/  IMAD.U32 R5, RZ, RZ, UR5 ;  /* 0x00000005ff057e24 */ /* 0x000fe2000f8e00ff */
[----:B--23--:R1:W-:Y:S06]  /*0160*/  STL.64 [R1], R2 ;  /* 0x0000000201007387 */ /* 0x00c3ec0000100a00 */
[----:B------:R-:W-:-:S07]  /*0170*/  LEPC R20, `(.L_x_0) ;  /* 0x000000001014794e */ /* 0x000fce0000000000 */
[----:B-1----:R-:W-:Y:S05]  /*0180*/  CALL.ABS.NOINC R10 ;  /* 0x000000000a007343 */ /* 0x002fea0003c00000 */
.L_x_0:
[----:B------:R-:W-:Y:S05]  /*0190*/  EXIT ;  /* 0x000000000000794d */ /* 0x000fea0003800000 */
.L_x_1:
[----:B------:R-:W-:-:S00]  /*01a0*/  BRA `(.L_x_1) ;  /* 0xfffffffc00fc7947 */ /* 0x000fc0000383ffff */
[----:B------:R-:W-:-:S00]  /*01b0*/  NOP ;  /* 0x0000000000007918 */ /* 0x000fc00000000000 */
        /* <DEDUP_REMOVED lines=12> */
.L_x_2:


//--------------------- .nv.global.init           --------------------------
	.section	.nv.global.init,"aw",@progbits
.nv.global.init:
	.type		$str,@object
	.size		$str,(.L_0 - $str)
$str:
        /*0000*/ 	.byte	0x61, 0x72, 0x72, 0x61, 0x79, 0x5b, 0x25, 0x64, 0x5d, 0x20, 0x3d, 0x20, 0x25, 0x64, 0x0a, 0x00
.L_0:


//--------------------- .nv.shared.reserved.0     --------------------------
	.section	.nv.shared.reserved.0,"aw",@nobits
	.weak		__nv_reservedSMEM_offset_0_alias
	.size		__nv_reservedSMEM_offset_0_alias, 0, 64
	.other		__nv_reservedSMEM_offset_0_alias,@"STO_CUDA_RESERVED_SHARED STV_DEFAULT"
__nv_reservedSMEM_offset_0_alias:
	.zero		0
	.zero		64


//--------------------- .nv.constant0._Z11print_arrayiPi --------------------------
	.section	.nv.constant0._Z11print_arrayiPi,"a",@progbits
	.sectionflags	@""
	.align	4
.nv.constant0._Z11print_arrayiPi:
	.zero		912


//--------------------- SYMBOLS --------------------------

	.type		.nv.reservedSmem.offset0,@object
	.size		.nv.reservedSmem.offset0,0x4
	.type		vprintf,@function
